	.headerflags	@"EF_CUDA_TEXMODE_UNIFIED EF_CUDA_64BIT_ADDRESS EF_CUDA_ACCELERATORS EF_CUDA_SM90 EF_CUDA_VIRTUAL_SM(EF_CUDA_SM90)"
	.elftype	@"ET_EXEC"


//--------------------- .nv.info                  --------------------------
	.section	.nv.info,"",@"SHT_CUDA_INFO"
	.align	4


	//----- nvinfo : EIATTR_REGCOUNT
	.align		4
        /*0000*/ 	.byte	0x04, 0x2f
        /*0002*/ 	.short	(.L_1 - .L_0)
	.align		4
.L_0:
        /*0004*/ 	.word	index@(triton_poi_fused_convolution_leaky_relu_0)
        /*0008*/ 	.word	0x0000000e


	//----- nvinfo : EIATTR_MIN_STACK_SIZE
	.align		4
.L_1:
        /*000c*/ 	.byte	0x04, 0x12
        /*000e*/ 	.short	(.L_3 - .L_2)
	.align		4
.L_2:
        /*0010*/ 	.word	index@(triton_poi_fused_convolution_leaky_relu_0)
        /*0014*/ 	.word	0x00000000


	//----- nvinfo : EIATTR_FRAME_SIZE
	.align		4
.L_3:
        /*0018*/ 	.byte	0x04, 0x11
        /*001a*/ 	.short	(.L_5 - .L_4)
	.align		4
.L_4:
        /*001c*/ 	.word	index@(triton_poi_fused_convolution_leaky_relu_0)
        /*0020*/ 	.word	0x00000000


	//----- nvinfo : EIATTR_MIN_STACK_SIZE
	.align		4
.L_5:
        /*0024*/ 	.byte	0x04, 0x12
        /*0026*/ 	.short	(.L_7 - .L_6)
	.align		4
.L_6:
        /*0028*/ 	.word	index@(triton_poi_fused_convolution_leaky_relu_0)
        /*002c*/ 	.word	0x00000000
.L_7:


//--------------------- .nv.info.triton_poi_fused_convolution_leaky_relu_0 --------------------------
	.section	.nv.info.triton_poi_fused_convolution_leaky_relu_0,"",@"SHT_CUDA_INFO"
	.sectionflags	@""
	.align	4


	//----- nvinfo : EIATTR_CUDA_API_VERSION
	.align		4
        /*0000*/ 	.byte	0x04, 0x37
        /*0002*/ 	.short	(.L_9 - .L_8)
.L_8:
        /*0004*/ 	.word	0x0000007c


	//----- nvinfo : EIATTR_KPARAM_INFO
	.align		4
.L_9:
        /*0008*/ 	.byte	0x04, 0x17
        /*000a*/ 	.short	(.L_11 - .L_10)
.L_10:
        /*000c*/ 	.word	0x00000000
        /*0010*/ 	.short	0x0003
        /*0012*/ 	.short	0x0018
        /*0014*/ 	.byte	0x00, 0xf0, 0x11, 0x00


	//----- nvinfo : EIATTR_KPARAM_INFO
	.align		4
.L_11:
        /*0018*/ 	.byte	0x04, 0x17
        /*001a*/ 	.short	(.L_13 - .L_12)
.L_12:
        /*001c*/ 	.word	0x00000000
        /*0020*/ 	.short	0x0002
        /*0022*/ 	.short	0x0010
        /*0024*/ 	.byte	0x00, 0xf4, 0x21, 0x00


	//----- nvinfo : EIATTR_KPARAM_INFO
	.align		4
.L_13:
        /*0028*/ 	.byte	0x04, 0x17
        /*002a*/ 	.short	(.L_15 - .L_14)
.L_14:
        /*002c*/ 	.word	0x00000000
        /*0030*/ 	.short	0x0001
        /*0032*/ 	.short	0x0008
        /*0034*/ 	.byte	0x00, 0xf4, 0x21, 0x00


	//----- nvinfo : EIATTR_KPARAM_INFO
	.align		4
.L_15:
        /*0038*/ 	.byte	0x04, 0x17
        /*003a*/ 	.short	(.L_17 - .L_16)
.L_16:
        /*003c*/ 	.word	0x00000000
        /*0040*/ 	.short	0x0000
        /*0042*/ 	.short	0x0000
        /*0044*/ 	.byte	0x00, 0xf4, 0x21, 0x00


	//----- nvinfo : EIATTR_SPARSE_MMA_MASK
	.align		4
.L_17:
        /*0048*/ 	.byte	0x03, 0x50
        /*004a*/ 	.short	0x0000


	//----- nvinfo : EIATTR_MAXREG_COUNT
	.align		4
        /*004c*/ 	.byte	0x03, 0x1b
        /*004e*/ 	.short	0x00ff


	//----- nvinfo : EIATTR_EXIT_INSTR_OFFSETS
	.align		4
        /*0050*/ 	.byte	0x04, 0x1c
        /*0052*/ 	.short	(.L_19 - .L_18)


	//   ....[0]....
.L_18:
        /*0054*/ 	.word	0x00000230


	//----- nvinfo : EIATTR_REQNTID
	.align		4
.L_19:
        /*0058*/ 	.byte	0x04, 0x10
        /*005a*/ 	.short	(.L_21 - .L_20)
.L_20:
        /*005c*/ 	.word	0x00000080
        /*0060*/ 	.word	0x00000001
        /*0064*/ 	.word	0x00000001


	//----- nvinfo : EIATTR_CBANK_PARAM_SIZE
	.align		4
.L_21:
        /*0068*/ 	.byte	0x03, 0x19
        /*006a*/ 	.short	0x001c


	//----- nvinfo : EIATTR_PARAM_CBANK
	.align		4
        /*006c*/ 	.byte	0x04, 0x0a
        /*006e*/ 	.short	(.L_23 - .L_22)
	.align		4
.L_22:
        /*0070*/ 	.word	index@(.nv.constant0.triton_poi_fused_convolution_leaky_relu_0)
        /*0074*/ 	.short	0x0210
        /*0076*/ 	.short	0x001c


	//----- nvinfo : EIATTR_SW_WAR
	.align		4
.L_23:
        /*0078*/ 	.byte	0x04, 0x36
        /*007a*/ 	.short	(.L_25 - .L_24)
.L_24:
        /*007c*/ 	.word	0x00000008
.L_25:


//--------------------- .nv.callgraph             --------------------------
	.section	.nv.callgraph,"",@"SHT_CUDA_CALLGRAPH"
	.align	4
	.sectionentsize	8
	.align		4
        /*0000*/ 	.word	0x00000000
	.align		4
        /*0004*/ 	.word	0xffffffff
	.align		4
        /*0008*/ 	.word	0x00000000
	.align		4
        /*000c*/ 	.word	0xfffffffe
	.align		4
        /*0010*/ 	.word	0x00000000
	.align		4
        /*0014*/ 	.word	0xfffffffd
	.align		4
        /*0018*/ 	.word	0x00000000
	.align		4
        /*001c*/ 	.word	0xfffffffc


//--------------------- .text.triton_poi_fused_convolution_leaky_relu_0 --------------------------
	.section	.text.triton_poi_fused_convolution_leaky_relu_0,"ax",@progbits
	.align	128
        .global         triton_poi_fused_convolution_leaky_relu_0
        .type           triton_poi_fused_convolution_leaky_relu_0,@function
        .size           triton_poi_fused_convolution_leaky_relu_0,(.L_x_1 - triton_poi_fused_convolution_leaky_relu_0)
        .other          triton_poi_fused_convolution_leaky_relu_0,@"STO_CUDA_ENTRY STV_DEFAULT"
triton_poi_fused_convolution_leaky_relu_0:
.text.triton_poi_fused_convolution_leaky_relu_0:
[----:B------:R-:W-:Y:S01]  /*0000*/  LDC R1, c[0x0][0x28] ;  /* 0x00000a00ff017b82 */ /* 0x000fe20000000800 */
[----:B------:R-:W1:Y:S07]  /*0010*/  S2R R0, SR_TID.X ;  /* 0x0000000000007919 */ /* 0x000e6e0000002100 */
[----:B------:R-:W2:Y:S01]  /*0020*/  LDC.64 R4, c[0x0][0x218] ;  /* 0x00008600ff047b82 */ /* 0x000ea20000000a00 */
[----:B------:R-:W-:Y:S01]  /*0030*/  ULDC.64 UR4, c[0x0][0x208] ;  /* 0x0000820000047ab9 */ /* 0x000fe20000000a00 */
[----:B------:R-:W-:Y:S01]  /*0040*/  ULDC.64 UR6, c[0x0][0x220] ;  /* 0x0000880000067ab9 */ /* 0x000fe20000000a00 */
[----:B------:R-:W3:Y:S05]  /*0050*/  S2R R7, SR_CTAID.X ;  /* 0x0000000000077919 */ /* 0x000eea0000002500 */
[----:B------:R-:W4:Y:S01]  /*0060*/  LDC.64 R2, c[0x0][0x210] ;  /* 0x00008400ff027b82 */ /* 0x000f220000000a00 */
[----:B-1----:R-:W-:Y:S01]  /*0070*/  IMAD.SHL.U32 R0, R0, 0x2, RZ ;  /* 0x0000000200007824 */ /* 0x002fe200078e00ff */
[----:B---3--:R-:W-:-:S04]  /*0080*/  SHF.R.S32.HI R6, RZ, 0x17, R7 ;  /* 0x00000017ff067819 */ /* 0x008fc80000011407 */
[----:B------:R-:W-:Y:S02]  /*0090*/  LOP3.LUT R0, R0, 0xfe, RZ, 0xc0, !PT ;  /* 0x000000fe00007812 */ /* 0x000fe400078ec0ff */
[----:B------:R-:W-:-:S03]  /*00a0*/  SGXT R6, R6, 0x1 ;  /* 0x000000010606781a */ /* 0x000fc60000000200 */
[----:B------:R-:W-:-:S04]  /*00b0*/  IMAD R7, R7, 0x100, R0 ;  /* 0x0000010007077824 */ /* 0x000fc800078e0200 */
[----:B----4-:R-:W-:Y:S01]  /*00c0*/  IMAD.WIDE R2, R7, 0x4, R2 ;  /* 0x0000000407027825 */ /* 0x010fe200078e0202 */
[----:B------:R-:W-:-:S04]  /*00d0*/  LEA.HI R6, R6, R7, RZ, 0x4 ;  /* 0x0000000706067211 */ /* 0x000fc800078f20ff */
[--C-:B------:R-:W-:Y:S02]  /*00e0*/  SHF.R.S32.HI R0, RZ, 0x4, R6.reuse ;  /* 0x00000004ff007819 */ /* 0x100fe40000011406 */
[----:B------:R-:W-:-:S04]  /*00f0*/  SHF.R.S32.HI R9, RZ, 0x1f, R6 ;  /* 0x0000001fff097819 */ /* 0x000fc80000011406 */
[----:B------:R-:W-:-:S04]  /*0100*/  LEA.HI R9, R9, R0, RZ, 0x7 ;  /* 0x0000000009097211 */ /* 0x000fc800078f38ff */
[----:B------:R-:W-:-:S05]  /*0110*/  LOP3.LUT R9, R9, 0xffffff80, RZ, 0xc0, !PT ;  /* 0xffffff8009097812 */ /* 0x000fca00078ec0ff */
[----:B------:R-:W-:-:S04]  /*0120*/  IMAD.IADD R9, R0, 0x1, -R9 ;  /* 0x0000000100097824 */ /* 0x000fc800078e0a09 */
[----:B--2---:R-:W-:Y:S02]  /*0130*/  IMAD.WIDE R4, R9, 0x4, R4 ;  /* 0x0000000409047825 */ /* 0x004fe400078e0204 */
[----:B------:R-:W2:Y:S04]  /*0140*/  LDG.E.64 R8, desc[UR4][R2.64] ;  /* 0x0000000402087981 */ /* 0x000ea8000c1e1b00 */
[----:B------:R-:W2:Y:S01]  /*0150*/  LDG.E.EL R4, desc[UR4][R4.64] ;  /* 0x0000000404047981 */ /* 0x000ea2000c2e1900 */
[----:B------:R-:W-:-:S04]  /*0160*/  IADD3 R6, P2, R7, UR6, RZ ;  /* 0x0000000607067c10 */ /* 0x000fc8000ff5e0ff */
[----:B------:R-:W-:Y:S02]  /*0170*/  LEA.HI.X.SX32 R7, R7, UR7, 0x1, P2 ;  /* 0x0000000707077c11 */ /* 0x000fe400090f0eff */
[CC--:B--2---:R-:W-:Y:S01]  /*0180*/  FSETP.GT.AND P0, PT, R9.reuse, -R4.reuse, PT ;  /* 0x800000040900720b */ /* 0x0c4fe20003f04000 */
[--C-:B------:R-:W-:Y:S01]  /*0190*/  FADD R9, R9, R4.reuse ;  /* 0x0000000409097221 */ /* 0x100fe20000000000 */
[C---:B------:R-:W-:Y:S01]  /*01a0*/  FSETP.GT.AND P1, PT, R8.reuse, -R4, PT ;  /* 0x800000040800720b */ /* 0x040fe20003f24000 */
[----:B------:R-:W-:Y:S01]  /*01b0*/  FADD R8, R8, R4 ;  /* 0x0000000408087221 */ /* 0x000fe20000000000 */
[----:B------:R-:W-:Y:S02]  /*01c0*/  SEL R11, RZ, 0x100, !P0 ;  /* 0x00000100ff0b7807 */ /* 0x000fe40004000000 */
[----:B------:R-:W-:-:S05]  /*01d0*/  SEL R0, RZ, 0x1, !P1 ;  /* 0x00000001ff007807 */ /* 0x000fca0004800000 */
[----:B------:R-:W-:Y:S02]  /*01e0*/  IMAD.IADD R11, R0, 0x1, R11 ;  /* 0x00000001000b7824 */ /* 0x000fe400078e020b */
[----:B------:R-:W-:Y:S02]  /*01f0*/  @!P0 FMUL R9, R9, 0.10000000149011611938 ;  /* 0x3dcccccd09098820 */ /* 0x000fe40000400000 */
[----:B------:R-:W-:Y:S01]  /*0200*/  @!P1 FMUL R8, R8, 0.10000000149011611938 ;  /* 0x3dcccccd08089820 */ /* 0x000fe20000400000 */
[----:B------:R-:W-:Y:S04]  /*0210*/  STG.E.U16 desc[UR4][R6.64], R11 ;  /* 0x0000000b06007986 */ /* 0x000fe8000c101504 */
[----:B------:R-:W-:Y:S01]  /*0220*/  STG.E.64 desc[UR4][R2.64], R8 ;  /* 0x0000000802007986 */ /* 0x000fe2000c101b04 */
[----:B------:R-:W-:Y:S05]  /*0230*/  EXIT ;  /* 0x000000000000794d */ /* 0x000fea0003800000 */
.L_x_0:
[----:B------:R-:W-:-:S00]  /*0240*/  BRA `(.L_x_0) ;  /* 0xfffffffc00fc7947 */ /* 0x000fc0000383ffff */
[----:B------:R-:W-:-:S00]  /*0250*/  NOP ;  /* 0x0000000000007918 */ /* 0x000fc00000000000 */
        /* <DEDUP_REMOVED lines=10> */
.L_x_1:


//--------------------- .nv.constant0.triton_poi_fused_convolution_leaky_relu_0 --------------------------
	.section	.nv.constant0.triton_poi_fused_convolution_leaky_relu_0,"a",@progbits
	.sectionflags	@""
	.align	4
.nv.constant0.triton_poi_fused_convolution_leaky_relu_0:
	.zero		556
